//
// Generated by NVIDIA NVVM Compiler
//
// Compiler Build ID: CL-36424714
// Cuda compilation tools, release 13.0, V13.0.88
// Based on NVVM 20.0.0
//

.version 9.0
.target sm_100
.address_size 64

	// .globl	_Z8multiplyPiS_S_i

.visible .entry _Z8multiplyPiS_S_i(
	.param .u64 .ptr .align 1 _Z8multiplyPiS_S_i_param_0,
	.param .u64 .ptr .align 1 _Z8multiplyPiS_S_i_param_1,
	.param .u64 .ptr .align 1 _Z8multiplyPiS_S_i_param_2,
	.param .u32 _Z8multiplyPiS_S_i_param_3
)
{
	.reg .pred 	%p<2>;
	.reg .b32 	%r<9>;
	.reg .b64 	%rd<11>;

	ld.param.u64 	%rd1, [_Z8multiplyPiS_S_i_param_0];
	ld.param.u64 	%rd2, [_Z8multiplyPiS_S_i_param_1];
	ld.param.u64 	%rd3, [_Z8multiplyPiS_S_i_param_2];
	ld.param.u32 	%r2, [_Z8multiplyPiS_S_i_param_3];
	mov.u32 	%r3, %ctaid.x;
	mov.u32 	%r4, %ntid.x;
	mov.u32 	%r5, %tid.x;
	mad.lo.s32 	%r1, %r3, %r4, %r5;
	setp.ge.s32 	%p1, %r1, %r2;
	@%p1 bra 	$L__BB0_2;
	cvta.to.global.u64 	%rd4, %rd1;
	cvta.to.global.u64 	%rd5, %rd2;
	cvta.to.global.u64 	%rd6, %rd3;
	mul.wide.s32 	%rd7, %r1, 4;
	add.s64 	%rd8, %rd4, %rd7;
	ld.global.u32 	%r6, [%rd8];
	add.s64 	%rd9, %rd5, %rd7;
	ld.global.u32 	%r7, [%rd9];
	mul.lo.s32 	%r8, %r7, %r6;
	add.s64 	%rd10, %rd6, %rd7;
	st.global.u32 	[%rd10], %r8;
$L__BB0_2:
	ret;

}
	// .globl	_Z6dividePiS_S_i
.visible .entry _Z6dividePiS_S_i(
	.param .u64 .ptr .align 1 _Z6dividePiS_S_i_param_0,
	.param .u64 .ptr .align 1 _Z6dividePiS_S_i_param_1,
	.param .u64 .ptr .align 1 _Z6dividePiS_S_i_param_2,
	.param .u32 _Z6dividePiS_S_i_param_3
)
{
	.reg .pred 	%p<2>;
	.reg .b32 	%r<9>;
	.reg .b64 	%rd<11>;

	ld.param.u64 	%rd1, [_Z6dividePiS_S_i_param_0];
	ld.param.u64 	%rd2, [_Z6dividePiS_S_i_param_1];
	ld.param.u64 	%rd3, [_Z6dividePiS_S_i_param_2];
	ld.param.u32 	%r2, [_Z6dividePiS_S_i_param_3];
	mov.u32 	%r3, %ctaid.x;
	mov.u32 	%r4, %ntid.x;
	mov.u32 	%r5, %tid.x;
	mad.lo.s32 	%r1, %r3, %r4, %r5;
	setp.ge.s32 	%p1, %r1, %r2;
	@%p1 bra 	$L__BB1_2;
	cvta.to.global.u64 	%rd4, %rd1;
	cvta.to.global.u64 	%rd5, %rd2;
	cvta.to.global.u64 	%rd6, %rd3;
	mul.wide.s32 	%rd7, %r1, 4;
	add.s64 	%rd8, %rd4, %rd7;
	ld.global.u32 	%r6, [%rd8];
	add.s64 	%rd9, %rd5, %rd7;
	ld.global.u32 	%r7, [%rd9];
	div.s32 	%r8, %r6, %r7;
	add.s64 	%rd10, %rd6, %rd7;
	st.global.u32 	[%rd10], %r8;
$L__BB1_2:
	ret;

}


// ===== COMPILED SASS (sm_100) =====

	.target	sm_100

	.elftype	@"ET_EXEC"


//--------------------- .note.nv.tkinfo           --------------------------
	.section	.note.nv.tkinfo,"",@"SHT_NOTE"
	.sectionflags	@"SHF_NOTE_NV_TKINFO"
	.tkinfo
        /*0018*/ 	.word	0x00000002
        /*0030*/ 	.string	""
        /*0030*/ 	.string	"ptxas"
        /*0030*/ 	.string	"Cuda compilation tools, release 13.0, V13.0.88"
        /*0030*/ 	.string	"Build cuda_13.0.r13.0/compiler.36424714_0"
        /*0030*/ 	.string	"-arch sm_100 -m 64 "



//--------------------- .note.nv.cuinfo           --------------------------
	.section	.note.nv.cuinfo,"",@"SHT_NOTE"
	.sectionflags	@"SHF_NOTE_NV_CUINFO"
        /*0018*/ 	.short	0x0002
        /*001a*/ 	.short	0x0064
        /*001c*/ 	.short	0x0082
	.zero		2


//--------------------- .nv.info                  --------------------------
	.section	.nv.info,"",@"SHT_CUDA_INFO"
	.align	4


	//----- nvinfo : EIATTR_REGCOUNT
	.align		4
        /*0000*/ 	.byte	0x04, 0x2f
        /*0002*/ 	.short	(.L_1 - .L_0)
	.align		4
.L_0:
        /*0004*/ 	.word	index@(_Z8multiplyPiS_S_i)
        /*0008*/ 	.word	0x0000000c


	//----- nvinfo : EIATTR_FRAME_SIZE
	.align		4
.L_1:
        /*000c*/ 	.byte	0x04, 0x11
        /*000e*/ 	.short	(.L_3 - .L_2)
	.align		4
.L_2:
        /*0010*/ 	.word	index@(_Z8multiplyPiS_S_i)
        /*0014*/ 	.word	0x00000000


	//----- nvinfo : EIATTR_REGCOUNT
	.align		4
.L_3:
        /*0018*/ 	.byte	0x04, 0x2f
        /*001a*/ 	.short	(.L_5 - .L_4)
	.align		4
.L_4:
        /*001c*/ 	.word	index@(_Z6dividePiS_S_i)
        /*0020*/ 	.word	0x0000000d


	//----- nvinfo : EIATTR_FRAME_SIZE
	.align		4
.L_5:
        /*0024*/ 	.byte	0x04, 0x11
        /*0026*/ 	.short	(.L_7 - .L_6)
	.align		4
.L_6:
        /*0028*/ 	.word	index@(_Z6dividePiS_S_i)
        /*002c*/ 	.word	0x00000000


	//----- nvinfo : EIATTR_MIN_STACK_SIZE
	.align		4
.L_7:
        /*0030*/ 	.byte	0x04, 0x12
        /*0032*/ 	.short	(.L_9 - .L_8)
	.align		4
.L_8:
        /*0034*/ 	.word	index@(_Z6dividePiS_S_i)
        /*0038*/ 	.word	0x00000000


	//----- nvinfo : EIATTR_MIN_STACK_SIZE
	.align		4
.L_9:
        /*003c*/ 	.byte	0x04, 0x12
        /*003e*/ 	.short	(.L_11 - .L_10)
	.align		4
.L_10:
        /*0040*/ 	.word	index@(_Z8multiplyPiS_S_i)
        /*0044*/ 	.word	0x00000000
.L_11:


//--------------------- .nv.compat                --------------------------
	.section	.nv.compat,"",@"SHT_CUDA_COMPAT_INFO"
	.align	4
        /*0000*/ 	.byte	0x02, 0x09, 0x00, 0x00, 0x02, 0x02, 0x01, 0x00, 0x02, 0x05, 0x05, 0x00, 0x03, 0x07, 0x01, 0x01
        /*0010*/ 	.byte	0x02, 0x03, 0x00, 0x00, 0x02, 0x06, 0x01, 0x00, 0x04, 0x0b, 0x08, 0x00, 0x09, 0x00, 0x00, 0x00
        /*0020*/ 	.byte	0x00, 0x00, 0x00, 0x00


//--------------------- .nv.info._Z6dividePiS_S_i --------------------------
	.section	.nv.info._Z6dividePiS_S_i,"",@"SHT_CUDA_INFO"
	.sectionflags	@""
	.align	4


	//----- nvinfo : EIATTR_CUDA_API_VERSION
	.align		4
        /*0000*/ 	.byte	0x04, 0x37
        /*0002*/ 	.short	(.L_13 - .L_12)
.L_12:
        /*0004*/ 	.word	0x00000082


	//----- nvinfo : EIATTR_KPARAM_INFO
	.align		4
.L_13:
        /*0008*/ 	.byte	0x04, 0x17
        /*000a*/ 	.short	(.L_15 - .L_14)
.L_14:
        /*000c*/ 	.word	0x00000000
        /*0010*/ 	.short	0x0003
        /*0012*/ 	.short	0x0018
        /*0014*/ 	.byte	0x00, 0xf0, 0x11, 0x00


	//----- nvinfo : EIATTR_KPARAM_INFO
	.align		4
.L_15:
        /*0018*/ 	.byte	0x04, 0x17
        /*001a*/ 	.short	(.L_17 - .L_16)
.L_16:
        /*001c*/ 	.word	0x00000000
        /*0020*/ 	.short	0x0002
        /*0022*/ 	.short	0x0010
        /*0024*/ 	.byte	0x00, 0xf5, 0x21, 0x00


	//----- nvinfo : EIATTR_KPARAM_INFO
	.align		4
.L_17:
        /*0028*/ 	.byte	0x04, 0x17
        /*002a*/ 	.short	(.L_19 - .L_18)
.L_18:
        /*002c*/ 	.word	0x00000000
        /*0030*/ 	.short	0x0001
        /*0032*/ 	.short	0x0008
        /*0034*/ 	.byte	0x00, 0xf5, 0x21, 0x00


	//----- nvinfo : EIATTR_KPARAM_INFO
	.align		4
.L_19:
        /*0038*/ 	.byte	0x04, 0x17
        /*003a*/ 	.short	(.L_21 - .L_20)
.L_20:
        /*003c*/ 	.word	0x00000000
        /*0040*/ 	.short	0x0000
        /*0042*/ 	.short	0x0000
        /*0044*/ 	.byte	0x00, 0xf5, 0x21, 0x00


	//----- nvinfo : EIATTR_SPARSE_MMA_MASK
	.align		4
.L_21:
        /*0048*/ 	.byte	0x03, 0x50
        /*004a*/ 	.short	0x0000


	//----- nvinfo : EIATTR_MAXREG_COUNT
	.align		4
        /*004c*/ 	.byte	0x03, 0x1b
        /*004e*/ 	.short	0x00ff


	//----- nvinfo : EIATTR_MERCURY_ISA_VERSION
	.align		4
        /*0050*/ 	.byte	0x03, 0x5f
        /*0052*/ 	.short	0x0101


	//----- nvinfo : EIATTR_VRC_CTA_INIT_COUNT
	.align		4
        /*0054*/ 	.byte	0x02, 0x4a
	.zero		1
	.zero		1


	//----- nvinfo : EIATTR_EXIT_INSTR_OFFSETS
	.align		4
        /*0058*/ 	.byte	0x04, 0x1c
        /*005a*/ 	.short	(.L_23 - .L_22)


	//   ....[0]....
.L_22:
        /*005c*/ 	.word	0x00000070


	//   ....[1]....
        /*0060*/ 	.word	0x000002a0


	//----- nvinfo : EIATTR_CBANK_PARAM_SIZE
	.align		4
.L_23:
        /*0064*/ 	.byte	0x03, 0x19
        /*0066*/ 	.short	0x001c


	//----- nvinfo : EIATTR_PARAM_CBANK
	.align		4
        /*0068*/ 	.byte	0x04, 0x0a
        /*006a*/ 	.short	(.L_25 - .L_24)
	.align		4
.L_24:
        /*006c*/ 	.word	index@(.nv.constant0._Z6dividePiS_S_i)
        /*0070*/ 	.short	0x0380
        /*0072*/ 	.short	0x001c


	//----- nvinfo : EIATTR_SW_WAR
	.align		4
.L_25:
        /*0074*/ 	.byte	0x04, 0x36
        /*0076*/ 	.short	(.L_27 - .L_26)
.L_26:
        /*0078*/ 	.word	0x00000008
.L_27:


//--------------------- .nv.info._Z8multiplyPiS_S_i --------------------------
	.section	.nv.info._Z8multiplyPiS_S_i,"",@"SHT_CUDA_INFO"
	.sectionflags	@""
	.align	4


	//----- nvinfo : EIATTR_CUDA_API_VERSION
	.align		4
        /*0000*/ 	.byte	0x04, 0x37
        /*0002*/ 	.short	(.L_29 - .L_28)
.L_28:
        /*0004*/ 	.word	0x00000082


	//----- nvinfo : EIATTR_KPARAM_INFO
	.align		4
.L_29:
        /*0008*/ 	.byte	0x04, 0x17
        /*000a*/ 	.short	(.L_31 - .L_30)
.L_30:
        /*000c*/ 	.word	0x00000000
        /*0010*/ 	.short	0x0003
        /*0012*/ 	.short	0x0018
        /*0014*/ 	.byte	0x00, 0xf0, 0x11, 0x00


	//----- nvinfo : EIATTR_KPARAM_INFO
	.align		4
.L_31:
        /*0018*/ 	.byte	0x04, 0x17
        /*001a*/ 	.short	(.L_33 - .L_32)
.L_32:
        /*001c*/ 	.word	0x00000000
        /*0020*/ 	.short	0x0002
        /*0022*/ 	.short	0x0010
        /*0024*/ 	.byte	0x00, 0xf5, 0x21, 0x00


	//----- nvinfo : EIATTR_KPARAM_INFO
	.align		4
.L_33:
        /*0028*/ 	.byte	0x04, 0x17
        /*002a*/ 	.short	(.L_35 - .L_34)
.L_34:
        /*002c*/ 	.word	0x00000000
        /*0030*/ 	.short	0x0001
        /*0032*/ 	.short	0x0008
        /*0034*/ 	.byte	0x00, 0xf5, 0x21, 0x00


	//----- nvinfo : EIATTR_KPARAM_INFO
	.align		4
.L_35:
        /*0038*/ 	.byte	0x04, 0x17
        /*003a*/ 	.short	(.L_37 - .L_36)
.L_36:
        /*003c*/ 	.word	0x00000000
        /*0040*/ 	.short	0x0000
        /*0042*/ 	.short	0x0000
        /*0044*/ 	.byte	0x00, 0xf5, 0x21, 0x00


	//----- nvinfo : EIATTR_SPARSE_MMA_MASK
	.align		4
.L_37:
        /*0048*/ 	.byte	0x03, 0x50
        /*004a*/ 	.short	0x0000


	//----- nvinfo : EIATTR_MAXREG_COUNT
	.align		4
        /*004c*/ 	.byte	0x03, 0x1b
        /*004e*/ 	.short	0x00ff


	//----- nvinfo : EIATTR_MERCURY_ISA_VERSION
	.align		4
        /*0050*/ 	.byte	0x03, 0x5f
        /*0052*/ 	.short	0x0101


	//----- nvinfo : EIATTR_VRC_CTA_INIT_COUNT
	.align		4
        /*0054*/ 	.byte	0x02, 0x4a
	.zero		1
	.zero		1


	//----- nvinfo : EIATTR_EXIT_INSTR_OFFSETS
	.align		4
        /*0058*/ 	.byte	0x04, 0x1c
        /*005a*/ 	.short	(.L_39 - .L_38)


	//   ....[0]....
.L_38:
        /*005c*/ 	.word	0x00000070


	//   ....[1]....
        /*0060*/ 	.word	0x00000130


	//----- nvinfo : EIATTR_CBANK_PARAM_SIZE
	.align		4
.L_39:
        /*0064*/ 	.byte	0x03, 0x19
        /*0066*/ 	.short	0x001c


	//----- nvinfo : EIATTR_PARAM_CBANK
	.align		4
        /*0068*/ 	.byte	0x04, 0x0a
        /*006a*/ 	.short	(.L_41 - .L_40)
	.align		4
.L_40:
        /*006c*/ 	.word	index@(.nv.constant0._Z8multiplyPiS_S_i)
        /*0070*/ 	.short	0x0380
        /*0072*/ 	.short	0x001c


	//----- nvinfo : EIATTR_SW_WAR
	.align		4
.L_41:
        /*0074*/ 	.byte	0x04, 0x36
        /*0076*/ 	.short	(.L_43 - .L_42)
.L_42:
        /*0078*/ 	.word	0x00000008
.L_43:


//--------------------- .nv.callgraph             --------------------------
	.section	.nv.callgraph,"",@"SHT_CUDA_CALLGRAPH"
	.align	4
	.sectionentsize	8
	.align		4
        /*0000*/ 	.word	0x00000000
	.align		4
        /*0004*/ 	.word	0xffffffff
	.align		4
        /*0008*/ 	.word	0x00000000
	.align		4
        /*000c*/ 	.word	0xfffffffe
	.align		4
        /*0010*/ 	.word	0x00000000
	.align		4
        /*0014*/ 	.word	0xfffffffd
	.align		4
        /*0018*/ 	.word	0x00000000
	.align		4
        /*001c*/ 	.word	0xfffffffc


//--------------------- .text._Z6dividePiS_S_i    --------------------------
	.section	.text._Z6dividePiS_S_i,"ax",@progbits
	.align	128
        .global         _Z6dividePiS_S_i
        .type           _Z6dividePiS_S_i,@function
        .size           _Z6dividePiS_S_i,(.L_x_2 - _Z6dividePiS_S_i)
        .other          _Z6dividePiS_S_i,@"STO_CUDA_ENTRY STV_DEFAULT"
_Z6dividePiS_S_i:
.text._Z6dividePiS_S_i:
[----:B------:R-:W-:Y:S01]  /*0000*/  LDC R1, c[0x0][0x37c] ;  /* 0x0000df00ff017b82 */ /* 0x000fe20000000800 */
[----:B------:R-:W0:Y:S07]  /*0010*/  S2R R3, SR_TID.X ;  /* 0x0000000000037919 */ /* 0x000e2e0000002100 */
[----:B------:R-:W0:Y:S01]  /*0020*/  S2UR UR4, SR_CTAID.X ;  /* 0x00000000000479c3 */ /* 0x000e220000002500 */
[----:B------:R-:W1:Y:S07]  /*0030*/  LDCU UR5, c[0x0][0x398] ;  /* 0x00007300ff0577ac */ /* 0x000e6e0008000800 */
[----:B------:R-:W0:Y:S02]  /*0040*/  LDC R0, c[0x0][0x360] ;  /* 0x0000d800ff007b82 */ /* 0x000e240000000800 */
[----:B0-----:R-:W-:-:S05]  /*0050*/  IMAD R0, R0, UR4, R3 ;  /* 0x0000000400007c24 */ /* 0x001fca000f8e0203 */
[----:B-1----:R-:W-:-:S13]  /*0060*/  ISETP.GE.AND P0, PT, R0, UR5, PT ;  /* 0x0000000500007c0c */ /* 0x002fda000bf06270 */
[----:B------:R-:W-:Y:S05]  /*0070*/  @P0 EXIT ;  /* 0x000000000000094d */ /* 0x000fea0003800000 */
[----:B------:R-:W0:Y:S01]  /*0080*/  LDC.64 R2, c[0x0][0x388] ;  /* 0x0000e200ff027b82 */ /* 0x000e220000000a00 */
[----:B------:R-:W1:Y:S07]  /*0090*/  LDCU.64 UR4, c[0x0][0x358] ;  /* 0x00006b00ff0477ac */ /* 0x000e6e0008000a00 */
[----:B------:R-:W2:Y:S01]  /*00a0*/  LDC.64 R4, c[0x0][0x380] ;  /* 0x0000e000ff047b82 */ /* 0x000ea20000000a00 */
[----:B0-----:R-:W-:-:S06]  /*00b0*/  IMAD.WIDE R2, R0, 0x4, R2 ;  /* 0x0000000400027825 */ /* 0x001fcc00078e0202 */
[----:B-1----:R-:W3:Y:S01]  /*00c0*/  LDG.E R2, desc[UR4][R2.64] ;  /* 0x0000000402027981 */ /* 0x002ee2000c1e1900 */
[----:B--2---:R-:W-:-:S05]  /*00d0*/  IMAD.WIDE R4, R0, 0x4, R4 ;  /* 0x0000000400047825 */ /* 0x004fca00078e0204 */
[----:B------:R0:W2:Y:S01]  /*00e0*/  LDG.E R9, desc[UR4][R4.64] ;  /* 0x0000000404097981 */ /* 0x0000a2000c1e1900 */
[-C--:B---3--:R-:W-:Y:S02]  /*00f0*/  IABS R10, R2.reuse ;  /* 0x00000002000a7213 */ /* 0x088fe40000000000 */
[-C--:B0-----:R-:W-:Y:S02]  /*0100*/  IABS R5, R2.reuse ;  /* 0x0000000200057213 */ /* 0x081fe40000000000 */
[----:B------:R-:W0:Y:S01]  /*0110*/  I2F.RP R8, R10 ;  /* 0x0000000a00087306 */ /* 0x000e220000209400 */
[----:B--2---:R-:W-:Y:S02]  /*0120*/  IABS R4, R9 ;  /* 0x0000000900047213 */ /* 0x004fe40000000000 */
[----:B------:R-:W-:-:S04]  /*0130*/  LOP3.LUT R9, R9, R2, RZ, 0x3c, !PT ;  /* 0x0000000209097212 */ /* 0x000fc800078e3cff */
[----:B------:R-:W-:Y:S01]  /*0140*/  ISETP.GE.AND P1, PT, R9, RZ, PT ;  /* 0x000000ff0900720c */ /* 0x000fe20003f26270 */
[----:B0-----:R-:W0:Y:S02]  /*0150*/  MUFU.RCP R8, R8 ;  /* 0x0000000800087308 */ /* 0x001e240000001000 */
[----:B0-----:R-:W-:-:S06]  /*0160*/  VIADD R6, R8, 0xffffffe ;  /* 0x0ffffffe08067836 */ /* 0x001fcc0000000000 */
[----:B------:R0:W1:Y:S02]  /*0170*/  F2I.FTZ.U32.TRUNC.NTZ R7, R6 ;  /* 0x0000000600077305 */ /* 0x000064000021f000 */
[----:B0-----:R-:W-:Y:S02]  /*0180*/  HFMA2 R6, -RZ, RZ, 0, 0 ;  /* 0x00000000ff067431 */ /* 0x001fe400000001ff */
[----:B-1----:R-:W-:-:S04]  /*0190*/  IMAD.MOV R3, RZ, RZ, -R7 ;  /* 0x000000ffff037224 */ /* 0x002fc800078e0a07 */
[----:B------:R-:W-:-:S04]  /*01a0*/  IMAD R3, R3, R10, RZ ;  /* 0x0000000a03037224 */ /* 0x000fc800078e02ff */
[----:B------:R-:W-:-:S04]  /*01b0*/  IMAD.HI.U32 R7, R7, R3, R6 ;  /* 0x0000000307077227 */ /* 0x000fc800078e0006 */
[----:B------:R-:W-:Y:S02]  /*01c0*/  IMAD.MOV R3, RZ, RZ, -R5 ;  /* 0x000000ffff037224 */ /* 0x000fe400078e0a05 */
[----:B------:R-:W-:-:S04]  /*01d0*/  IMAD.HI.U32 R7, R7, R4, RZ ;  /* 0x0000000407077227 */ /* 0x000fc800078e00ff */
[----:B------:R-:W-:Y:S02]  /*01e0*/  IMAD R3, R7, R3, R4 ;  /* 0x0000000307037224 */ /* 0x000fe400078e0204 */
[----:B------:R-:W0:Y:S03]  /*01f0*/  LDC.64 R4, c[0x0][0x390] ;  /* 0x0000e400ff047b82 */ /* 0x000e260000000a00 */
[----:B------:R-:W-:-:S13]  /*0200*/  ISETP.GT.U32.AND P2, PT, R10, R3, PT ;  /* 0x000000030a00720c */ /* 0x000fda0003f44070 */
[-C--:B------:R-:W-:Y:S01]  /*0210*/  @!P2 IADD3 R3, PT, PT, R3, -R10.reuse, RZ ;  /* 0x8000000a0303a210 */ /* 0x080fe20007ffe0ff */
[----:B------:R-:W-:Y:S01]  /*0220*/  @!P2 VIADD R7, R7, 0x1 ;  /* 0x000000010707a836 */ /* 0x000fe20000000000 */
[----:B------:R-:W-:Y:S02]  /*0230*/  ISETP.NE.AND P2, PT, R2, RZ, PT ;  /* 0x000000ff0200720c */ /* 0x000fe40003f45270 */
[----:B------:R-:W-:Y:S01]  /*0240*/  ISETP.GE.U32.AND P0, PT, R3, R10, PT ;  /* 0x0000000a0300720c */ /* 0x000fe20003f06070 */
[----:B0-----:R-:W-:-:S12]  /*0250*/  IMAD.WIDE R4, R0, 0x4, R4 ;  /* 0x0000000400047825 */ /* 0x001fd800078e0204 */
[----:B------:R-:W-:-:S05]  /*0260*/  @P0 IADD3 R7, PT, PT, R7, 0x1, RZ ;  /* 0x0000000107070810 */ /* 0x000fca0007ffe0ff */
[----:B------:R-:W-:Y:S01]  /*0270*/  @!P1 IMAD.MOV R7, RZ, RZ, -R7 ;  /* 0x000000ffff079224 */ /* 0x000fe200078e0a07 */
[----:B------:R-:W-:-:S05]  /*0280*/  @!P2 LOP3.LUT R7, RZ, R2, RZ, 0x33, !PT ;  /* 0x00000002ff07a212 */ /* 0x000fca00078e33ff */
[----:B------:R-:W-:Y:S01]  /*0290*/  STG.E desc[UR4][R4.64], R7 ;  /* 0x0000000704007986 */ /* 0x000fe2000c101904 */
[----:B------:R-:W-:Y:S05]  /*02a0*/  EXIT ;  /* 0x000000000000794d */ /* 0x000fea0003800000 */
.L_x_0:
[----:B------:R-:W-:-:S00]  /*02b0*/  BRA `(.L_x_0) ;  /* 0xfffffffc00fc7947 */ /* 0x000fc0000383ffff */
[----:B------:R-:W-:-:S00]  /*02c0*/  NOP ;  /* 0x0000000000007918 */ /* 0x000fc00000000000 */
        /* <DEDUP_REMOVED lines=11> */
.L_x_2:


//--------------------- .text._Z8multiplyPiS_S_i  --------------------------
	.section	.text._Z8multiplyPiS_S_i,"ax",@progbits
	.align	128
        .global         _Z8multiplyPiS_S_i
        .type           _Z8multiplyPiS_S_i,@function
        .size           _Z8multiplyPiS_S_i,(.L_x_3 - _Z8multiplyPiS_S_i)
        .other          _Z8multiplyPiS_S_i,@"STO_CUDA_ENTRY STV_DEFAULT"
_Z8multiplyPiS_S_i:
.text._Z8multiplyPiS_S_i:
        /* <DEDUP_REMOVED lines=10> */
[----:B------:R-:W2:Y:S08]  /*00a0*/  LDC.64 R4, c[0x0][0x388] ;  /* 0x0000e200ff047b82 */ /* 0x000eb00000000a00 */
[----:B------:R-:W3:Y:S01]  /*00b0*/  LDC.64 R6, c[0x0][0x390] ;  /* 0x0000e400ff067b82 */ /* 0x000ee20000000a00 */
[----:B0-----:R-:W-:-:S06]  /*00c0*/  IMAD.WIDE R2, R9, 0x4, R2 ;  /* 0x0000000409027825 */ /* 0x001fcc00078e0202 */
[----:B-1----:R-:W4:Y:S01]  /*00d0*/  LDG.E R2, desc[UR4][R2.64] ;  /* 0x0000000402027981 */ /* 0x002f22000c1e1900 */
[----:B--2---:R-:W-:-:S06]  /*00e0*/  IMAD.WIDE R4, R9, 0x4, R4 ;  /* 0x0000000409047825 */ /* 0x004fcc00078e0204 */
[----:B------:R-:W4:Y:S01]  /*00f0*/  LDG.E R5, desc[UR4][R4.64] ;  /* 0x0000000404057981 */ /* 0x000f22000c1e1900 */
[----:B---3--:R-:W-:-:S04]  /*0100*/  IMAD.WIDE R6, R9, 0x4, R6 ;  /* 0x0000000409067825 */ /* 0x008fc800078e0206 */
[----:B----4-:R-:W-:-:S05]  /*0110*/  IMAD R9, R2, R5, RZ ;  /* 0x0000000502097224 */ /* 0x010fca00078e02ff */
[----:B------:R-:W-:Y:S01]  /*0120*/  STG.E desc[UR4][R6.64], R9 ;  /* 0x0000000906007986 */ /* 0x000fe2000c101904 */
[----:B------:R-:W-:Y:S05]  /*0130*/  EXIT ;  /* 0x000000000000794d */ /* 0x000fea0003800000 */
.L_x_1:
        /* <DEDUP_REMOVED lines=12> */
.L_x_3:


//--------------------- .nv.shared.reserved.0     --------------------------
	.section	.nv.shared.reserved.0,"aw",@nobits
	.weak		__nv_reservedSMEM_offset_0_alias
	.size		__nv_reservedSMEM_offset_0_alias, 0, 64
	.other		__nv_reservedSMEM_offset_0_alias,@"STO_CUDA_RESERVED_SHARED STV_DEFAULT"
__nv_reservedSMEM_offset_0_alias:
	.zero		0
	.zero		64


//--------------------- .nv.constant0._Z6dividePiS_S_i --------------------------
	.section	.nv.constant0._Z6dividePiS_S_i,"a",@progbits
	.sectionflags	@""
	.align	4
.nv.constant0._Z6dividePiS_S_i:
	.zero		924


//--------------------- .nv.constant0._Z8multiplyPiS_S_i --------------------------
	.section	.nv.constant0._Z8multiplyPiS_S_i,"a",@progbits
	.sectionflags	@""
	.align	4
.nv.constant0._Z8multiplyPiS_S_i:
	.zero		924


//--------------------- SYMBOLS --------------------------

	.type		.nv.reservedSmem.offset0,@object
	.size		.nv.reservedSmem.offset0,0x4
